//
// Generated by NVIDIA NVVM Compiler
//
// Compiler Build ID: CL-36424714
// Cuda compilation tools, release 13.0, V13.0.88
// Based on NVVM 20.0.0
//

.version 9.0
.target sm_100
.address_size 64

	// .globl	_Z4initPi

.visible .entry _Z4initPi(
	.param .u64 .ptr .align 1 _Z4initPi_param_0
)
{
	.reg .pred 	%p<10>;
	.reg .b32 	%r<66>;
	.reg .b64 	%rd<15>;

	ld.param.u64 	%rd4, [_Z4initPi_param_0];
	cvta.to.global.u64 	%rd1, %rd4;
	mov.u32 	%r36, %ctaid.x;
	mov.u32 	%r1, %ntid.x;
	mov.u32 	%r37, %tid.x;
	mad.lo.s32 	%r58, %r36, %r1, %r37;
	mov.u32 	%r38, %ctaid.y;
	mov.u32 	%r39, %ntid.y;
	mov.u32 	%r40, %tid.y;
	mad.lo.s32 	%r3, %r38, %r39, %r40;
	mov.u32 	%r41, %nctaid.y;
	mul.lo.s32 	%r4, %r41, %r39;
	setp.gt.s32 	%p1, %r58, 999;
	@%p1 bra 	$L__BB0_11;
	add.s32 	%r5, %r3, %r4;
	max.u32 	%r42, %r5, 1000;
	setp.lt.u32 	%p2, %r5, 1000;
	selp.u32 	%r43, 1, 0, %p2;
	add.s32 	%r44, %r5, %r43;
	sub.s32 	%r45, %r42, %r44;
	div.u32 	%r46, %r45, %r4;
	add.s32 	%r6, %r46, %r43;
	and.b32  	%r7, %r6, 3;
	add.s32 	%r8, %r5, %r4;
	add.s32 	%r9, %r8, %r4;
	shl.b32 	%r10, %r4, 1;
	shl.b32 	%r11, %r4, 2;
	mul.lo.s32 	%r12, %r4, 3;
	mov.u32 	%r47, %nctaid.x;
	mul.lo.s32 	%r13, %r47, %r1;
	cvt.u64.u32 	%rd11, %r11;
$L__BB0_2:
	setp.gt.u32 	%p3, %r3, 999;
	@%p3 bra 	$L__BB0_10;
	setp.eq.s32 	%p4, %r7, 3;
	mul.lo.s32 	%r15, %r58, 1000;
	mov.u32 	%r59, %r3;
	@%p4 bra 	$L__BB0_7;
	setp.eq.s32 	%p5, %r7, 0;
	mul.lo.s32 	%r48, %r3, %r58;
	add.s32 	%r49, %r3, %r15;
	mul.wide.s32 	%rd5, %r49, 4;
	add.s64 	%rd2, %rd1, %rd5;
	st.global.u32 	[%rd2], %r48;
	mov.u32 	%r59, %r5;
	@%p5 bra 	$L__BB0_7;
	setp.eq.s32 	%p6, %r7, 1;
	mul.lo.s32 	%r50, %r5, %r58;
	add.s64 	%rd3, %rd2, %rd11;
	st.global.u32 	[%rd3], %r50;
	mov.u32 	%r59, %r8;
	@%p6 bra 	$L__BB0_7;
	mul.lo.s32 	%r51, %r8, %r58;
	add.s64 	%rd8, %rd3, %rd11;
	st.global.u32 	[%rd8], %r51;
	mov.u32 	%r59, %r9;
$L__BB0_7:
	setp.lt.u32 	%p7, %r6, 3;
	@%p7 bra 	$L__BB0_10;
	add.s32 	%r52, %r10, %r59;
	mul.lo.s32 	%r64, %r58, %r52;
	mul.lo.s32 	%r18, %r11, %r58;
	add.s32 	%r53, %r12, %r59;
	mul.lo.s32 	%r63, %r58, %r53;
	add.s32 	%r54, %r4, %r59;
	mul.lo.s32 	%r62, %r58, %r54;
	add.s32 	%r61, %r59, %r15;
	mul.lo.s32 	%r60, %r59, %r58;
$L__BB0_9:
	mul.wide.s32 	%rd9, %r61, 4;
	add.s64 	%rd10, %rd1, %rd9;
	st.global.u32 	[%rd10], %r60;
	add.s32 	%r55, %r59, %r4;
	add.s64 	%rd12, %rd10, %rd11;
	st.global.u32 	[%rd12], %r62;
	add.s32 	%r56, %r55, %r4;
	add.s64 	%rd13, %rd12, %rd11;
	st.global.u32 	[%rd13], %r64;
	add.s32 	%r57, %r56, %r4;
	add.s64 	%rd14, %rd13, %rd11;
	st.global.u32 	[%rd14], %r63;
	add.s32 	%r59, %r57, %r4;
	add.s32 	%r64, %r64, %r18;
	add.s32 	%r63, %r63, %r18;
	add.s32 	%r62, %r62, %r18;
	add.s32 	%r61, %r61, %r11;
	add.s32 	%r60, %r60, %r18;
	setp.lt.u32 	%p8, %r59, 1000;
	@%p8 bra 	$L__BB0_9;
$L__BB0_10:
	add.s32 	%r58, %r58, %r13;
	setp.lt.s32 	%p9, %r58, 1000;
	@%p9 bra 	$L__BB0_2;
$L__BB0_11:
	ret;

}
	// .globl	_Z9matMulGPUPiS_S_
.visible .entry _Z9matMulGPUPiS_S_(
	.param .u64 .ptr .align 1 _Z9matMulGPUPiS_S__param_0,
	.param .u64 .ptr .align 1 _Z9matMulGPUPiS_S__param_1,
	.param .u64 .ptr .align 1 _Z9matMulGPUPiS_S__param_2
)
{
	.reg .pred 	%p<6>;
	.reg .b32 	%r<54>;
	.reg .b64 	%rd<18>;

	ld.param.u64 	%rd7, [_Z9matMulGPUPiS_S__param_0];
	ld.param.u64 	%rd8, [_Z9matMulGPUPiS_S__param_1];
	ld.param.u64 	%rd9, [_Z9matMulGPUPiS_S__param_2];
	mov.u32 	%r18, %ctaid.x;
	mov.u32 	%r1, %ntid.x;
	mov.u32 	%r19, %tid.x;
	mad.lo.s32 	%r49, %r18, %r1, %r19;
	mov.u32 	%r20, %ctaid.y;
	mov.u32 	%r3, %ntid.y;
	mov.u32 	%r21, %tid.y;
	mad.lo.s32 	%r4, %r20, %r3, %r21;
	setp.gt.s32 	%p1, %r49, 999;
	@%p1 bra 	$L__BB1_8;
	cvta.to.global.u64 	%rd10, %rd7;
	add.s64 	%rd1, %rd10, 16;
	cvta.to.global.u64 	%rd11, %rd8;
	add.s64 	%rd2, %rd11, 16000;
	mov.u32 	%r22, %nctaid.y;
	mul.lo.s32 	%r5, %r22, %r3;
	mov.u32 	%r23, %nctaid.x;
	mul.lo.s32 	%r6, %r23, %r1;
	cvta.to.global.u64 	%rd3, %rd9;
$L__BB1_2:
	setp.gt.u32 	%p2, %r4, 999;
	@%p2 bra 	$L__BB1_7;
	mul.lo.s32 	%r8, %r49, 1000;
	mov.u32 	%r50, %r4;
$L__BB1_4:
	mul.wide.u32 	%rd12, %r50, 4;
	add.s64 	%rd17, %rd2, %rd12;
	mov.b32 	%r52, 0;
	mov.u32 	%r51, %r8;
	mov.u32 	%r53, %r52;
$L__BB1_5:
	mul.wide.s32 	%rd13, %r51, 4;
	add.s64 	%rd14, %rd1, %rd13;
	ld.global.u32 	%r25, [%rd14+-16];
	ld.global.u32 	%r26, [%rd17+-16000];
	mad.lo.s32 	%r27, %r26, %r25, %r53;
	ld.global.u32 	%r28, [%rd14+-12];
	ld.global.u32 	%r29, [%rd17+-12000];
	mad.lo.s32 	%r30, %r29, %r28, %r27;
	ld.global.u32 	%r31, [%rd14+-8];
	ld.global.u32 	%r32, [%rd17+-8000];
	mad.lo.s32 	%r33, %r32, %r31, %r30;
	ld.global.u32 	%r34, [%rd14+-4];
	ld.global.u32 	%r35, [%rd17+-4000];
	mad.lo.s32 	%r36, %r35, %r34, %r33;
	ld.global.u32 	%r37, [%rd14];
	ld.global.u32 	%r38, [%rd17];
	mad.lo.s32 	%r39, %r38, %r37, %r36;
	ld.global.u32 	%r40, [%rd14+4];
	ld.global.u32 	%r41, [%rd17+4000];
	mad.lo.s32 	%r42, %r41, %r40, %r39;
	ld.global.u32 	%r43, [%rd14+8];
	ld.global.u32 	%r44, [%rd17+8000];
	mad.lo.s32 	%r45, %r44, %r43, %r42;
	ld.global.u32 	%r46, [%rd14+12];
	ld.global.u32 	%r47, [%rd17+12000];
	mad.lo.s32 	%r53, %r47, %r46, %r45;
	add.s32 	%r52, %r52, 8;
	add.s32 	%r51, %r51, 8;
	add.s64 	%rd17, %rd17, 32000;
	setp.ne.s32 	%p3, %r52, 1000;
	@%p3 bra 	$L__BB1_5;
	add.s32 	%r48, %r50, %r8;
	mul.wide.s32 	%rd15, %r48, 4;
	add.s64 	%rd16, %rd3, %rd15;
	st.global.u32 	[%rd16], %r53;
	add.s32 	%r50, %r50, %r5;
	setp.lt.u32 	%p4, %r50, 1000;
	@%p4 bra 	$L__BB1_4;
$L__BB1_7:
	add.s32 	%r49, %r49, %r6;
	setp.lt.s32 	%p5, %r49, 1000;
	@%p5 bra 	$L__BB1_2;
$L__BB1_8:
	ret;

}


// ===== COMPILED SASS (sm_100) =====

	.target	sm_100

	.elftype	@"ET_EXEC"


//--------------------- .note.nv.tkinfo           --------------------------
	.section	.note.nv.tkinfo,"",@"SHT_NOTE"
	.sectionflags	@"SHF_NOTE_NV_TKINFO"
	.tkinfo
        /*0018*/ 	.word	0x00000002
        /*0030*/ 	.string	""
        /*0030*/ 	.string	"ptxas"
        /*0030*/ 	.string	"Cuda compilation tools, release 13.0, V13.0.88"
        /*0030*/ 	.string	"Build cuda_13.0.r13.0/compiler.36424714_0"
        /*0030*/ 	.string	"-arch sm_100 -m 64 "



//--------------------- .note.nv.cuinfo           --------------------------
	.section	.note.nv.cuinfo,"",@"SHT_NOTE"
	.sectionflags	@"SHF_NOTE_NV_CUINFO"
        /*0018*/ 	.short	0x0002
        /*001a*/ 	.short	0x0064
        /*001c*/ 	.short	0x0082
	.zero		2


//--------------------- .nv.info                  --------------------------
	.section	.nv.info,"",@"SHT_CUDA_INFO"
	.align	4


	//----- nvinfo : EIATTR_REGCOUNT
	.align		4
        /*0000*/ 	.byte	0x04, 0x2f
        /*0002*/ 	.short	(.L_1 - .L_0)
	.align		4
.L_0:
        /*0004*/ 	.word	index@(_Z4initPi)
        /*0008*/ 	.word	0x00000020


	//----- nvinfo : EIATTR_FRAME_SIZE
	.align		4
.L_1:
        /*000c*/ 	.byte	0x04, 0x11
        /*000e*/ 	.short	(.L_3 - .L_2)
	.align		4
.L_2:
        /*0010*/ 	.word	index@(_Z4initPi)
        /*0014*/ 	.word	0x00000000


	//----- nvinfo : EIATTR_REGCOUNT
	.align		4
.L_3:
        /*0018*/ 	.byte	0x04, 0x2f
        /*001a*/ 	.short	(.L_5 - .L_4)
	.align		4
.L_4:
        /*001c*/ 	.word	index@(_Z9matMulGPUPiS_S_)
        /*0020*/ 	.word	0x00000020


	//----- nvinfo : EIATTR_FRAME_SIZE
	.align		4
.L_5:
        /*0024*/ 	.byte	0x04, 0x11
        /*0026*/ 	.short	(.L_7 - .L_6)
	.align		4
.L_6:
        /*0028*/ 	.word	index@(_Z9matMulGPUPiS_S_)
        /*002c*/ 	.word	0x00000000


	//----- nvinfo : EIATTR_MIN_STACK_SIZE
	.align		4
.L_7:
        /*0030*/ 	.byte	0x04, 0x12
        /*0032*/ 	.short	(.L_9 - .L_8)
	.align		4
.L_8:
        /*0034*/ 	.word	index@(_Z9matMulGPUPiS_S_)
        /*0038*/ 	.word	0x00000000


	//----- nvinfo : EIATTR_MIN_STACK_SIZE
	.align		4
.L_9:
        /*003c*/ 	.byte	0x04, 0x12
        /*003e*/ 	.short	(.L_11 - .L_10)
	.align		4
.L_10:
        /*0040*/ 	.word	index@(_Z4initPi)
        /*0044*/ 	.word	0x00000000
.L_11:


//--------------------- .nv.compat                --------------------------
	.section	.nv.compat,"",@"SHT_CUDA_COMPAT_INFO"
	.align	4
        /*0000*/ 	.byte	0x02, 0x09, 0x00, 0x00, 0x02, 0x02, 0x01, 0x00, 0x02, 0x05, 0x05, 0x00, 0x03, 0x07, 0x01, 0x01
        /*0010*/ 	.byte	0x02, 0x03, 0x00, 0x00, 0x02, 0x06, 0x01, 0x00, 0x04, 0x0b, 0x08, 0x00, 0x09, 0x00, 0x00, 0x00
        /*0020*/ 	.byte	0x00, 0x00, 0x00, 0x00


//--------------------- .nv.info._Z9matMulGPUPiS_S_ --------------------------
	.section	.nv.info._Z9matMulGPUPiS_S_,"",@"SHT_CUDA_INFO"
	.sectionflags	@""
	.align	4


	//----- nvinfo : EIATTR_CUDA_API_VERSION
	.align		4
        /*0000*/ 	.byte	0x04, 0x37
        /*0002*/ 	.short	(.L_13 - .L_12)
.L_12:
        /*0004*/ 	.word	0x00000082


	//----- nvinfo : EIATTR_KPARAM_INFO
	.align		4
.L_13:
        /*0008*/ 	.byte	0x04, 0x17
        /*000a*/ 	.short	(.L_15 - .L_14)
.L_14:
        /*000c*/ 	.word	0x00000000
        /*0010*/ 	.short	0x0002
        /*0012*/ 	.short	0x0010
        /*0014*/ 	.byte	0x00, 0xf5, 0x21, 0x00


	//----- nvinfo : EIATTR_KPARAM_INFO
	.align		4
.L_15:
        /*0018*/ 	.byte	0x04, 0x17
        /*001a*/ 	.short	(.L_17 - .L_16)
.L_16:
        /*001c*/ 	.word	0x00000000
        /*0020*/ 	.short	0x0001
        /*0022*/ 	.short	0x0008
        /*0024*/ 	.byte	0x00, 0xf5, 0x21, 0x00


	//----- nvinfo : EIATTR_KPARAM_INFO
	.align		4
.L_17:
        /*0028*/ 	.byte	0x04, 0x17
        /*002a*/ 	.short	(.L_19 - .L_18)
.L_18:
        /*002c*/ 	.word	0x00000000
        /*0030*/ 	.short	0x0000
        /*0032*/ 	.short	0x0000
        /*0034*/ 	.byte	0x00, 0xf5, 0x21, 0x00


	//----- nvinfo : EIATTR_SPARSE_MMA_MASK
	.align		4
.L_19:
        /*0038*/ 	.byte	0x03, 0x50
        /*003a*/ 	.short	0x0000


	//----- nvinfo : EIATTR_MAXREG_COUNT
	.align		4
        /*003c*/ 	.byte	0x03, 0x1b
        /*003e*/ 	.short	0x00ff


	//----- nvinfo : EIATTR_MERCURY_ISA_VERSION
	.align		4
        /*0040*/ 	.byte	0x03, 0x5f
        /*0042*/ 	.short	0x0101


	//----- nvinfo : EIATTR_VRC_CTA_INIT_COUNT
	.align		4
        /*0044*/ 	.byte	0x02, 0x4a
	.zero		1
	.zero		1


	//----- nvinfo : EIATTR_EXIT_INSTR_OFFSETS
	.align		4
        /*0048*/ 	.byte	0x04, 0x1c
        /*004a*/ 	.short	(.L_21 - .L_20)


	//   ....[0]....
.L_20:
        /*004c*/ 	.word	0x000000a0


	//   ....[1]....
        /*0050*/ 	.word	0x00000b40


	//----- nvinfo : EIATTR_CRS_STACK_SIZE
	.align		4
.L_21:
        /*0054*/ 	.byte	0x04, 0x1e
        /*0056*/ 	.short	(.L_23 - .L_22)
.L_22:
        /*0058*/ 	.word	0x00000000


	//----- nvinfo : EIATTR_CBANK_PARAM_SIZE
	.align		4
.L_23:
        /*005c*/ 	.byte	0x03, 0x19
        /*005e*/ 	.short	0x0018


	//----- nvinfo : EIATTR_PARAM_CBANK
	.align		4
        /*0060*/ 	.byte	0x04, 0x0a
        /*0062*/ 	.short	(.L_25 - .L_24)
	.align		4
.L_24:
        /*0064*/ 	.word	index@(.nv.constant0._Z9matMulGPUPiS_S_)
        /*0068*/ 	.short	0x0380
        /*006a*/ 	.short	0x0018


	//----- nvinfo : EIATTR_SW_WAR
	.align		4
.L_25:
        /*006c*/ 	.byte	0x04, 0x36
        /*006e*/ 	.short	(.L_27 - .L_26)
.L_26:
        /*0070*/ 	.word	0x00000008
.L_27:


//--------------------- .nv.info._Z4initPi        --------------------------
	.section	.nv.info._Z4initPi,"",@"SHT_CUDA_INFO"
	.sectionflags	@""
	.align	4


	//----- nvinfo : EIATTR_CUDA_API_VERSION
	.align		4
        /*0000*/ 	.byte	0x04, 0x37
        /*0002*/ 	.short	(.L_29 - .L_28)
.L_28:
        /*0004*/ 	.word	0x00000082


	//----- nvinfo : EIATTR_KPARAM_INFO
	.align		4
.L_29:
        /*0008*/ 	.byte	0x04, 0x17
        /*000a*/ 	.short	(.L_31 - .L_30)
.L_30:
        /*000c*/ 	.word	0x00000000
        /*0010*/ 	.short	0x0000
        /*0012*/ 	.short	0x0000
        /*0014*/ 	.byte	0x00, 0xf5, 0x21, 0x00


	//----- nvinfo : EIATTR_SPARSE_MMA_MASK
	.align		4
.L_31:
        /*0018*/ 	.byte	0x03, 0x50
        /*001a*/ 	.short	0x0000


	//----- nvinfo : EIATTR_MAXREG_COUNT
	.align		4
        /*001c*/ 	.byte	0x03, 0x1b
        /*001e*/ 	.short	0x00ff


	//----- nvinfo : EIATTR_MERCURY_ISA_VERSION
	.align		4
        /*0020*/ 	.byte	0x03, 0x5f
        /*0022*/ 	.short	0x0101


	//----- nvinfo : EIATTR_VRC_CTA_INIT_COUNT
	.align		4
        /*0024*/ 	.byte	0x02, 0x4a
	.zero		1
	.zero		1


	//----- nvinfo : EIATTR_EXIT_INSTR_OFFSETS
	.align		4
        /*0028*/ 	.byte	0x04, 0x1c
        /*002a*/ 	.short	(.L_33 - .L_32)


	//   ....[0]....
.L_32:
        /*002c*/ 	.word	0x000000c0


	//   ....[1]....
        /*0030*/ 	.word	0x000006b0


	//----- nvinfo : EIATTR_CRS_STACK_SIZE
	.align		4
.L_33:
        /*0034*/ 	.byte	0x04, 0x1e
        /*0036*/ 	.short	(.L_35 - .L_34)
.L_34:
        /*0038*/ 	.word	0x00000000


	//----- nvinfo : EIATTR_CBANK_PARAM_SIZE
	.align		4
.L_35:
        /*003c*/ 	.byte	0x03, 0x19
        /*003e*/ 	.short	0x0008


	//----- nvinfo : EIATTR_PARAM_CBANK
	.align		4
        /*0040*/ 	.byte	0x04, 0x0a
        /*0042*/ 	.short	(.L_37 - .L_36)
	.align		4
.L_36:
        /*0044*/ 	.word	index@(.nv.constant0._Z4initPi)
        /*0048*/ 	.short	0x0380
        /*004a*/ 	.short	0x0008


	//----- nvinfo : EIATTR_SW_WAR
	.align		4
.L_37:
        /*004c*/ 	.byte	0x04, 0x36
        /*004e*/ 	.short	(.L_39 - .L_38)
.L_38:
        /*0050*/ 	.word	0x00000008
.L_39:


//--------------------- .nv.callgraph             --------------------------
	.section	.nv.callgraph,"",@"SHT_CUDA_CALLGRAPH"
	.align	4
	.sectionentsize	8
	.align		4
        /*0000*/ 	.word	0x00000000
	.align		4
        /*0004*/ 	.word	0xffffffff
	.align		4
        /*0008*/ 	.word	0x00000000
	.align		4
        /*000c*/ 	.word	0xfffffffe
	.align		4
        /*0010*/ 	.word	0x00000000
	.align		4
        /*0014*/ 	.word	0xfffffffd
	.align		4
        /*0018*/ 	.word	0x00000000
	.align		4
        /*001c*/ 	.word	0xfffffffc


//--------------------- .text._Z9matMulGPUPiS_S_  --------------------------
	.section	.text._Z9matMulGPUPiS_S_,"ax",@progbits
	.align	128
        .global         _Z9matMulGPUPiS_S_
        .type           _Z9matMulGPUPiS_S_,@function
        .size           _Z9matMulGPUPiS_S_,(.L_x_13 - _Z9matMulGPUPiS_S_)
        .other          _Z9matMulGPUPiS_S_,@"STO_CUDA_ENTRY STV_DEFAULT"
_Z9matMulGPUPiS_S_:
.text._Z9matMulGPUPiS_S_:
[----:B------:R-:W-:Y:S01]  /*0000*/  LDC R1, c[0x0][0x37c] ;  /* 0x0000df00ff017b82 */ /* 0x000fe20000000800 */
[----:B------:R-:W0:Y:S07]  /*0010*/  S2R R10, SR_TID.X ;  /* 0x00000000000a7919 */ /* 0x000e2e0000002100 */
[----:B------:R-:W0:Y:S01]  /*0020*/  S2UR UR4, SR_CTAID.X ;  /* 0x00000000000479c3 */ /* 0x000e220000002500 */
[----:B------:R-:W1:Y:S07]  /*0030*/  S2R R0, SR_TID.Y ;  /* 0x0000000000007919 */ /* 0x000e6e0000002200 */
[----:B------:R-:W0:Y:S08]  /*0040*/  LDC R13, c[0x0][0x360] ;  /* 0x0000d800ff0d7b82 */ /* 0x000e300000000800 */
[----:B------:R-:W1:Y:S08]  /*0050*/  S2UR UR5, SR_CTAID.Y ;  /* 0x00000000000579c3 */ /* 0x000e700000002600 */
[----:B------:R-:W1:Y:S01]  /*0060*/  LDC R11, c[0x0][0x364] ;  /* 0x0000d900ff0b7b82 */ /* 0x000e620000000800 */
[----:B0-----:R-:W-:-:S05]  /*0070*/  IMAD R10, R13, UR4, R10 ;  /* 0x000000040d0a7c24 */ /* 0x001fca000f8e020a */
[----:B------:R-:W-:Y:S01]  /*0080*/  ISETP.GT.AND P0, PT, R10, 0x3e7, PT ;  /* 0x000003e70a00780c */ /* 0x000fe20003f04270 */
[----:B-1----:R-:W-:-:S12]  /*0090*/  IMAD R0, R11, UR5, R0 ;  /* 0x000000050b007c24 */ /* 0x002fd8000f8e0200 */
[----:B------:R-:W-:Y:S05]  /*00a0*/  @P0 EXIT ;  /* 0x000000000000094d */ /* 0x000fea0003800000 */
[----:B------:R-:W0:Y:S01]  /*00b0*/  LDCU.128 UR8, c[0x0][0x380] ;  /* 0x00007000ff0877ac */ /* 0x000e220008000c00 */
[----:B------:R-:W1:Y:S01]  /*00c0*/  LDCU UR12, c[0x0][0x374] ;  /* 0x00006e80ff0c77ac */ /* 0x000e620008000800 */
[----:B------:R-:W2:Y:S01]  /*00d0*/  LDCU UR13, c[0x0][0x370] ;  /* 0x00006e00ff0d77ac */ /* 0x000ea20008000800 */
[----:B------:R-:W3:Y:S01]  /*00e0*/  LDCU.64 UR14, c[0x0][0x358] ;  /* 0x00006b00ff0e77ac */ /* 0x000ee20008000a00 */
[----:B0-----:R-:W-:Y:S02]  /*00f0*/  UIADD3 UR6, UP0, UPT, UR8, 0x10, URZ ;  /* 0x0000001008067890 */ /* 0x001fe4000ff1e0ff */
[----:B------:R-:W-:Y:S02]  /*0100*/  UIADD3 UR4, UP1, UPT, UR10, 0x3e80, URZ ;  /* 0x00003e800a047890 */ /* 0x000fe4000ff3e0ff */
[----:B------:R-:W-:Y:S01]  /*0110*/  UIADD3.X UR7, UPT, UPT, URZ, UR9, URZ, UP0, !UPT ;  /* 0x00000009ff077290 */ /* 0x000fe200087fe4ff */
[----:B-1----:R-:W-:Y:S01]  /*0120*/  IMAD R11, R11, UR12, RZ ;  /* 0x0000000c0b0b7c24 */ /* 0x002fe2000f8e02ff */
[----:B------:R-:W-:Y:S01]  /*0130*/  MOV R2, UR6 ;  /* 0x0000000600027c02 */ /* 0x000fe20008000f00 */
[----:B------:R-:W-:Y:S01]  /*0140*/  UIADD3.X UR5, UPT, UPT, URZ, UR11, URZ, UP1, !UPT ;  /* 0x0000000bff057290 */ /* 0x000fe20008ffe4ff */
[----:B--2---:R-:W-:-:S02]  /*0150*/  IMAD R13, R13, UR13, RZ ;  /* 0x0000000d0d0d7c24 */ /* 0x004fc4000f8e02ff */
[----:B---3--:R-:W-:-:S09]  /*0160*/  MOV R3, UR7 ;  /* 0x0000000700037c02 */ /* 0x008fd20008000f00 */
.L_x_4:
[----:B------:R-:W-:Y:S01]  /*0170*/  ISETP.GT.U32.AND P0, PT, R0, 0x3e7, PT ;  /* 0x000003e70000780c */ /* 0x000fe20003f04070 */
[----:B------:R-:W-:-:S12]  /*0180*/  BSSY.RECONVERGENT B0, `(.L_x_0) ;  /* 0x0000098000007945 */ /* 0x000fd80003800200 */
[----:B0-----:R-:W-:Y:S05]  /*0190*/  @P0 BRA `(.L_x_1) ;  /* 0x0000000800580947 */ /* 0x001fea0003800000 */
[----:B------:R-:W-:Y:S01]  /*01a0*/  IMAD R12, R10, 0x3e8, RZ ;  /* 0x000003e80a0c7824 */ /* 0x000fe200078e02ff */
[----:B------:R-:W-:-:S07]  /*01b0*/  MOV R14, R0 ;  /* 0x00000000000e7202 */ /* 0x000fce0000000f00 */
.L_x_3:
[----:B0-----:R-:W-:Y:S01]  /*01c0*/  MOV R4, UR4 ;  /* 0x0000000400047c02 */ /* 0x001fe20008000f00 */
[----:B------:R-:W-:Y:S01]  /*01d0*/  HFMA2 R15, -RZ, RZ, 0, 0 ;  /* 0x00000000ff0f7431 */ /* 0x000fe200000001ff */
[----:B------:R-:W-:Y:S01]  /*01e0*/  MOV R5, UR5 ;  /* 0x0000000500057c02 */ /* 0x000fe20008000f00 */
[----:B------:R-:W-:Y:S01]  /*01f0*/  HFMA2 R24, -RZ, RZ, 0, 0 ;  /* 0x00000000ff187431 */ /* 0x000fe200000001ff */
[----:B------:R-:W-:Y:S01]  /*0200*/  MOV R17, R12 ;  /* 0x0000000c00117202 */ /* 0x000fe20000000f00 */
[----:B------:R-:W-:-:S07]  /*0210*/  IMAD.WIDE.U32 R4, R14, 0x4, R4 ;  /* 0x000000040e047825 */ /* 0x000fce00078e0004 */
.L_x_2:
[----:B------:R-:W-:Y:S01]  /*0220*/  IMAD.WIDE R6, R17, 0x4, R2 ;  /* 0x0000000411067825 */ /* 0x000fe200078e0202 */
[----:B------:R-:W2:Y:S04]  /*0230*/  LDG.E R20, desc[UR14][R4.64+-0x3e80] ;  /* 0xffc1800e04147981 */ /* 0x000ea8000c1e1900 */
[----:B------:R-:W2:Y:S04]  /*0240*/  LDG.E R23, desc[UR14][R6.64+-0x10] ;  /* 0xfffff00e06177981 */ /* 0x000ea8000c1e1900 */
[----:B------:R-:W3:Y:S04]  /*0250*/  LDG.E R22, desc[UR14][R4.64+-0x2ee0] ;  /* 0xffd1200e04167981 */ /* 0x000ee8000c1e1900 */
[----:B------:R-:W3:Y:S04]  /*0260*/  LDG.E R25, desc[UR14][R6.64+-0xc] ;  /* 0xfffff40e06197981 */ /* 0x000ee8000c1e1900 */
[----:B------:R-:W4:Y:S04]  /*0270*/  LDG.E R19, desc[UR14][R4.64+-0x1f40] ;  /* 0xffe0c00e04137981 */ /* 0x000f28000c1e1900 */
[----:B------:R-:W4:Y:S04]  /*0280*/  LDG.E R18, desc[UR14][R6.64+-0x8] ;  /* 0xfffff80e06127981 */ /* 0x000f28000c1e1900 */
[----:B------:R-:W5:Y:S04]  /*0290*/  LDG.E R8, desc[UR14][R4.64+-0xfa0] ;  /* 0xfff0600e04087981 */ /* 0x000f68000c1e1900 */
[----:B------:R-:W5:Y:S04]  /*02a0*/  LDG.E R9, desc[UR14][R6.64+-0x4] ;  /* 0xfffffc0e06097981 */ /* 0x000f68000c1e1900 */
[----:B------:R-:W5:Y:S04]  /*02b0*/  LDG.E R16, desc[UR14][R4.64] ;  /* 0x0000000e04107981 */ /* 0x000f68000c1e1900 */
[----:B------:R-:W5:Y:S04]  /*02c0*/  LDG.E R21, desc[UR14][R6.64] ;  /* 0x0000000e06157981 */ /* 0x000f68000c1e1900 */
[----:B------:R-:W5:Y:S01]  /*02d0*/  LDG.E R27, desc[UR14][R6.64+0x4] ;  /* 0x0000040e061b7981 */ /* 0x000f62000c1e1900 */
[----:B--2---:R-:W-:-:S03]  /*02e0*/  IMAD R20, R23, R20, R24 ;  /* 0x0000001417147224 */ /* 0x004fc600078e0218 */
[----:B------:R-:W2:Y:S04]  /*02f0*/  LDG.E R24, desc[UR14][R4.64+0xfa0] ;  /* 0x000fa00e04187981 */ /* 0x000ea8000c1e1900 */
[----:B------:R-:W2:Y:S01]  /*0300*/  LDG.E R23, desc[UR14][R6.64+0x8] ;  /* 0x0000080e06177981 */ /* 0x000ea2000c1e1900 */
[----:B---3--:R-:W-:-:S03]  /*0310*/  IMAD R26, R25, R22, R20 ;  /* 0x00000016191a7224 */ /* 0x008fc600078e0214 */
[----:B------:R-:W3:Y:S04]  /*0320*/  LDG.E R20, desc[UR14][R4.64+0x1f40] ;  /* 0x001f400e04147981 */ /* 0x000ee8000c1e1900 */
[----:B------:R-:W3:Y:S04]  /*0330*/  LDG.E R22, desc[UR14][R6.64+0xc] ;  /* 0x00000c0e06167981 */ /* 0x000ee8000c1e1900 */
[----:B------:R-:W3:Y:S01]  /*0340*/  LDG.E R25, desc[UR14][R4.64+0x2ee0] ;  /* 0x002ee00e04197981 */ /* 0x000ee2000c1e1900 */
[----:B------:R-:W-:Y:S01]  /*0350*/  IADD3 R29, PT, PT, R17, 0x8, RZ ;  /* 0x00000008111d7810 */ /* 0x000fe20007ffe0ff */
[----:B----4-:R-:W-:-:S04]  /*0360*/  IMAD R26, R18, R19, R26 ;  /* 0x00000013121a7224 */ /* 0x010fc800078e021a */
[----:B------:R-:W-:Y:S01]  /*0370*/  IMAD.WIDE R18, R29, 0x4, R2 ;  /* 0x000000041d127825 */ /* 0x000fe200078e0202 */
[----:B------:R-:W4:Y:S03]  /*0380*/  LDG.E R6, desc[UR14][R4.64+0x5dc0] ;  /* 0x005dc00e04067981 */ /* 0x000f26000c1e1900 */
[----:B-----5:R-:W-:Y:S01]  /*0390*/  IMAD R26, R9, R8, R26 ;  /* 0x00000008091a7224 */ /* 0x020fe200078e021a */
[----:B------:R-:W4:Y:S04]  /*03a0*/  LDG.E R7, desc[UR14][R18.64+-0x8] ;  /* 0xfffff80e12077981 */ /* 0x000f28000c1e1900 */
[----:B------:R-:W5:Y:S01]  /*03b0*/  LDG.E R8, desc[UR14][R4.64+0x3e80] ;  /* 0x003e800e04087981 */ /* 0x000f62000c1e1900 */
[----:B------:R-:W-:-:S03]  /*03c0*/  IMAD R26, R21, R16, R26 ;  /* 0x00000010151a7224 */ /* 0x000fc600078e021a */
[----:B------:R-:W5:Y:S04]  /*03d0*/  LDG.E R9, desc[UR14][R18.64+-0x10] ;  /* 0xfffff00e12097981 */ /* 0x000f68000c1e1900 */
[----:B------:R-:W4:Y:S04]  /*03e0*/  LDG.E R16, desc[UR14][R4.64+0x4e20] ;  /* 0x004e200e04107981 */ /* 0x000f28000c1e1900 */
[----:B------:R-:W4:Y:S01]  /*03f0*/  LDG.E R21, desc[UR14][R18.64+-0xc] ;  /* 0xfffff40e12157981 */ /* 0x000f22000c1e1900 */
[----:B--2---:R-:W-:-:S03]  /*0400*/  IMAD R24, R27, R24, R26 ;  /* 0x000000181b187224 */ /* 0x004fc600078e021a */
[----:B------:R-:W2:Y:S01]  /*0410*/  LDG.E R27, desc[UR14][R4.64+0xabe0] ;  /* 0x00abe00e041b7981 */ /* 0x000ea2000c1e1900 */
[----:B---3--:R-:W-:-:S03]  /*0420*/  IMAD R24, R23, R20, R24 ;  /* 0x0000001417187224 */ /* 0x008fc600078e0218 */
[----:B------:R-:W3:Y:S04]  /*0430*/  LDG.E R20, desc[UR14][R4.64+0x6d60] ;  /* 0x006d600e04147981 */ /* 0x000ee8000c1e1900 */
[----:B------:R-:W3:Y:S01]  /*0440*/  LDG.E R23, desc[UR14][R18.64+-0x4] ;  /* 0xfffffc0e12177981 */ /* 0x000ee2000c1e1900 */
[----:B------:R-:W-:-:S03]  /*0450*/  IMAD R24, R22, R25, R24 ;  /* 0x0000001916187224 */ /* 0x000fc600078e0218 */
[----:B------:R-:W2:Y:S04]  /*0460*/  LDG.E R22, desc[UR14][R4.64+0x7d00] ;  /* 0x007d000e04167981 */ /* 0x000ea8000c1e1900 */
[----:B------:R-:W2:Y:S01]  /*0470*/  LDG.E R25, desc[UR14][R18.64] ;  /* 0x0000000e12197981 */ /* 0x000ea2000c1e1900 */
[----:B-----5:R-:W-:-:S03]  /*0480*/  IMAD R8, R9, R8, R24 ;  /* 0x0000000809087224 */ /* 0x020fc600078e0218 */
[----:B------:R-:W5:Y:S04]  /*0490*/  LDG.E R9, desc[UR14][R18.64+0x4] ;  /* 0x0000040e12097981 */ /* 0x000f68000c1e1900 */
[----:B------:R-:W5:Y:S01]  /*04a0*/  LDG.E R24, desc[UR14][R18.64+0xc] ;  /* 0x00000c0e12187981 */ /* 0x000f62000c1e1900 */
[----:B----4-:R-:W-:-:S03]  /*04b0*/  IMAD R16, R21, R16, R8 ;  /* 0x0000001015107224 */ /* 0x010fc600078e0208 */
[----:B------:R-:W5:Y:S01]  /*04c0*/  LDG.E R8, desc[UR14][R4.64+0x8ca0] ;  /* 0x008ca00e04087981 */ /* 0x000f62000c1e1900 */
[----:B------:R-:W-:-:S03]  /*04d0*/  IMAD R26, R7, R6, R16 ;  /* 0x00000006071a7224 */ /* 0x000fc600078e0210 */
[----:B------:R-:W4:Y:S04]  /*04e0*/  LDG.E R16, desc[UR14][R4.64+0x9c40] ;  /* 0x009c400e04107981 */ /* 0x000f28000c1e1900 */
[----:B------:R-:W4:Y:S01]  /*04f0*/  LDG.E R21, desc[UR14][R18.64+0x8] ;  /* 0x0000080e12157981 */ /* 0x000f22000c1e1900 */
[----:B------:R-:W-:-:S05]  /*0500*/  IADD3 R7, PT, PT, R17, 0x10, RZ ;  /* 0x0000001011077810 */ /* 0x000fca0007ffe0ff */
[----:B------:R-:W-:Y:S01]  /*0510*/  IMAD.WIDE R6, R7, 0x4, R2 ;  /* 0x0000000407067825 */ /* 0x000fe200078e0202 */
[----:B------:R-:W4:Y:S04]  /*0520*/  LDG.E R18, desc[UR14][R4.64+0xfa00] ;  /* 0x00fa000e04127981 */ /* 0x000f28000c1e1900 */
[----:B------:R-:W4:Y:S01]  /*0530*/  LDG.E R19, desc[UR14][R6.64+-0x4] ;  /* 0xfffffc0e06137981 */ /* 0x000f22000c1e1900 */
[----:B---3--:R-:W-:-:S03]  /*0540*/  IMAD R26, R23, R20, R26 ;  /* 0x00000014171a7224 */ /* 0x008fc600078e021a */
[----:B------:R-:W3:Y:S04]  /*0550*/  LDG.E R20, desc[UR14][R4.64+0xbb80] ;  /* 0x00bb800e04147981 */ /* 0x000ee8000c1e1900 */
[----:B------:R-:W3:Y:S01]  /*0560*/  LDG.E R23, desc[UR14][R6.64+-0x10] ;  /* 0xfffff00e06177981 */ /* 0x000ee2000c1e1900 */
[----:B--2---:R-:W-:-:S03]  /*0570*/  IMAD R26, R25, R22, R26 ;  /* 0x00000016191a7224 */ /* 0x004fc600078e021a */
[----:B------:R-:W2:Y:S04]  /*0580*/  LDG.E R22, desc[UR14][R4.64+0xcb20] ;  /* 0x00cb200e04167981 */ /* 0x000ea8000c1e1900 */
[----:B------:R-:W2:Y:S01]  /*0590*/  LDG.E R25, desc[UR14][R6.64+-0xc] ;  /* 0xfffff40e06197981 */ /* 0x000ea2000c1e1900 */
[----:B-----5:R-:W-:-:S03]  /*05a0*/  IMAD R26, R9, R8, R26 ;  /* 0x00000008091a7224 */ /* 0x020fc600078e021a */
[----:B------:R-:W5:Y:S04]  /*05b0*/  LDG.E R8, desc[UR14][R4.64+0xdac0] ;  /* 0x00dac00e04087981 */ /* 0x000f68000c1e1900 */
[----:B------:R-:W5:Y:S01]  /*05c0*/  LDG.E R9, desc[UR14][R6.64+-0x8] ;  /* 0xfffff80e06097981 */ /* 0x000f62000c1e1900 */
[----:B----4-:R-:W-:-:S03]  /*05d0*/  IMAD R21, R21, R16, R26 ;  /* 0x0000001015157224 */ /* 0x010fc600078e021a */
[----:B------:R-:W4:Y:S01]  /*05e0*/  LDG.E R16, desc[UR14][R4.64+0xea60] ;  /* 0x00ea600e04107981 */ /* 0x000f22000c1e1900 */
[----:B------:R-:W-:-:S03]  /*05f0*/  IMAD R24, R24, R27, R21 ;  /* 0x0000001b18187224 */ /* 0x000fc600078e0215 */
[----:B------:R-:W4:Y:S04]  /*0600*/  LDG.E R21, desc[UR14][R6.64] ;  /* 0x0000000e06157981 */ /* 0x000f28000c1e1900 */
[----:B------:R-:W4:Y:S01]  /*0610*/  LDG.E R27, desc[UR14][R4.64+0x128e0] ;  /* 0x0128e00e041b7981 */ /* 0x000f22000c1e1900 */
[----:B---3--:R-:W-:-:S03]  /*0620*/  IMAD R24, R23, R20, R24 ;  /* 0x0000001417187224 */ /* 0x008fc600078e0218 */
[----:B------:R-:W3:Y:S04]  /*0630*/  LDG.E R20, desc[UR14][R4.64+0x109a0] ;  /* 0x0109a00e04147981 */ /* 0x000ee8000c1e1900 */
[----:B------:R-:W3:Y:S01]  /*0640*/  LDG.E R23, desc[UR14][R6.64+0x4] ;  /* 0x0000040e06177981 */ /* 0x000ee2000c1e1900 */
[----:B--2---:R-:W-:-:S03]  /*0650*/  IMAD R26, R25, R22, R24 ;  /* 0x00000016191a7224 */ /* 0x004fc600078e0218 */
[----:B------:R-:W2:Y:S04]  /*0660*/  LDG.E R25, desc[UR14][R4.64+0x11940] ;  /* 0x0119400e04197981 */ /* 0x000ea8000c1e1900 */
[----:B------:R-:W2:Y:S04]  /*0670*/  LDG.E R22, desc[UR14][R6.64+0x8] ;  /* 0x0000080e06167981 */ /* 0x000ea8000c1e1900 */
[----:B------:R-:W2:Y:S01]  /*0680*/  LDG.E R24, desc[UR14][R6.64+0xc] ;  /* 0x00000c0e06187981 */ /* 0x000ea2000c1e1900 */
[----:B------:R-:W-:-:S03]  /*0690*/  IADD3 R29, PT, PT, R17, 0x18, RZ ;  /* 0x00000018111d7810 */ /* 0x000fc60007ffe0ff */
[----:B------:R-:W2:Y:S01]  /*06a0*/  LDG.E R7, desc[UR14][R4.64+0x157c0] ;  /* 0x0157c00e04077981 */ /* 0x000ea2000c1e1900 */
[----:B-----5:R-:W-:Y:S02]  /*06b0*/  IMAD R26, R9, R8, R26 ;  /* 0x00000008091a7224 */ /* 0x020fe400078e021a */
[----:B------:R-:W-:-:S04]  /*06c0*/  IMAD.WIDE R8, R29, 0x4, R2 ;  /* 0x000000041d087825 */ /* 0x000fc800078e0202 */
[----:B----4-:R-:W-:Y:S01]  /*06d0*/  IMAD R26, R19, R16, R26 ;  /* 0x00000010131a7224 */ /* 0x010fe200078e021a */
[----:B------:R-:W4:Y:S04]  /*06e0*/  LDG.E R6, desc[UR14][R8.64+-0x8] ;  /* 0xfffff80e08067981 */ /* 0x000f28000c1e1900 */
[----:B------:R-:W5:Y:S01]  /*06f0*/  LDG.E R16, desc[UR14][R4.64+0x13880] ;  /* 0x0138800e04107981 */ /* 0x000f62000c1e1900 */
[----:B------:R-:W-:-:S03]  /*0700*/  IMAD R26, R21, R18, R26 ;  /* 0x00000012151a7224 */ /* 0x000fc600078e021a */
[----:B------:R-:W5:Y:S04]  /*0710*/  LDG.E R19, desc[UR14][R8.64+-0x10] ;  /* 0xfffff00e08137981 */ /* 0x000f68000c1e1900 */
[----:B------:R-:W4:Y:S04]  /*0720*/  LDG.E R21, desc[UR14][R4.64+0x14820] ;  /* 0x0148200e04157981 */ /* 0x000f28000c1e1900 */
[----:B------:R-:W4:Y:S01]  /*0730*/  LDG.E R18, desc[UR14][R8.64+-0xc] ;  /* 0xfffff40e08127981 */ /* 0x000f22000c1e1900 */
[----:B---3--:R-:W-:-:S03]  /*0740*/  IMAD R20, R23, R20, R26 ;  /* 0x0000001417147224 */ /* 0x008fc600078e021a */
[----:B------:R-:W3:Y:S01]  /*0750*/  LDG.E R23, desc[UR14][R4.64+0x16760] ;  /* 0x0167600e04177981 */ /* 0x000ee2000c1e1900 */
[----:B--2---:R-:W-:-:S03]  /*0760*/  IMAD R22, R22, R25, R20 ;  /* 0x0000001916167224 */ /* 0x004fc600078e0214 */
[----:B------:R-:W3:Y:S01]  /*0770*/  LDG.E R20, desc[UR14][R8.64+-0x4] ;  /* 0xfffffc0e08147981 */ /* 0x000ee2000c1e1900 */
[----:B------:R-:W-:-:S03]  /*0780*/  IMAD R24, R24, R27, R22 ;  /* 0x0000001b18187224 */ /* 0x000fc600078e0216 */
[----:B------:R-:W2:Y:S04]  /*0790*/  LDG.E R25, desc[UR14][R4.64+0x17700] ;  /* 0x0177000e04197981 */ /* 0x000ea8000c1e1900 */
[----:B------:R-:W2:Y:S04]  /*07a0*/  LDG.E R22, desc[UR14][R8.64] ;  /* 0x0000000e08167981 */ /* 0x000ea8000c1e1900 */
[----:B------:R-:W2:Y:S01]  /*07b0*/  LDG.E R27, desc[UR14][R8.64+0xc] ;  /* 0x00000c0e081b7981 */ /* 0x000ea2000c1e1900 */
[----:B-----5:R-:W-:-:S03]  /*07c0*/  IMAD R16, R19, R16, R24 ;  /* 0x0000001013107224 */ /* 0x020fc600078e0218 */
[----:B------:R-:W5:Y:S04]  /*07d0*/  LDG.E R19, desc[UR14][R4.64+0x186a0] ;  /* 0x0186a00e04137981 */ /* 0x000f68000c1e1900 */
[----:B------:R-:W5:Y:S01]  /*07e0*/  LDG.E R24, desc[UR14][R4.64+0x1a5e0] ;  /* 0x01a5e00e04187981 */ /* 0x000f62000c1e1900 */
[----:B----4-:R-:W-:-:S03]  /*07f0*/  IMAD R18, R18, R21, R16 ;  /* 0x0000001512127224 */ /* 0x010fc600078e0210 */
[----:B------:R-:W5:Y:S01]  /*0800*/  LDG.E R16, desc[UR14][R8.64+0x4] ;  /* 0x0000040e08107981 */ /* 0x000f62000c1e1900 */
[----:B------:R-:W-:Y:S01]  /*0810*/  IMAD R26, R6, R7, R18 ;  /* 0x00000007061a7224 */ /* 0x000fe200078e0212 */
[----:B------:R-:W-:Y:S02]  /*0820*/  IADD3 R7, PT, PT, R17, 0x20, RZ ;  /* 0x0000002011077810 */ /* 0x000fe40007ffe0ff */
[----:B------:R-:W4:Y:S04]  /*0830*/  LDG.E R21, desc[UR14][R4.64+0x19640] ;  /* 0x0196400e04157981 */ /* 0x000f28000c1e1900 */
[----:B------:R-:W4:Y:S01]  /*0840*/  LDG.E R18, desc[UR14][R8.64+0x8] ;  /* 0x0000080e08127981 */ /* 0x000f22000c1e1900 */
[----:B------:R-:W-:-:S05]  /*0850*/  IMAD.WIDE R6, R7, 0x4, R2 ;  /* 0x0000000407067825 */ /* 0x000fca00078e0202 */
        /* <DEDUP_REMOVED lines=9> */
[----:B------:R-:W5:Y:S01]  /*08f0*/  LDG.E R19, desc[UR14][R4.64+0x1d4c0] ;  /* 0x01d4c00e04137981 */ /* 0x000f62000c1e1900 */
[----:B----4-:R-:W-:-:S03]  /*0900*/  IMAD R18, R18, R21, R16 ;  /* 0x0000001512127224 */ /* 0x010fc600078e0210 */
[----:B------:R-:W4:Y:S01]  /*0910*/  LDG.E R16, desc[UR14][R4.64+0x1e460] ;  /* 0x01e4600e04107981 */ /* 0x000f22000c1e1900 */
[----:B------:R-:W-:-:S03]  /*0920*/  IMAD R24, R27, R24, R18 ;  /* 0x000000181b187224 */ /* 0x000fc600078e0212 */
[----:B------:R-:W4:Y:S04]  /*0930*/  LDG.E R21, desc[UR14][R4.64+0x1f400] ;  /* 0x01f4000e04157981 */ /* 0x000f28000c1e1900 */
[----:B------:R-:W4:Y:S04]  /*0940*/  LDG.E R18, desc[UR14][R6.64] ;  /* 0x0000000e06127981 */ /* 0x000f28000c1e1900 */
[----:B------:R-:W4:Y:S01]  /*0950*/  LDG.E R27, desc[UR14][R4.64+0x222e0] ;  /* 0x0222e00e041b7981 */ /* 0x000f22000c1e1900 */
[----:B---3--:R-:W-:-:S03]  /*0960*/  IMAD R24, R20, R23, R24 ;  /* 0x0000001714187224 */ /* 0x008fc600078e0218 */
[----:B------:R-:W3:Y:S04]  /*0970*/  LDG.E R23, desc[UR14][R4.64+0x203a0] ;  /* 0x0203a00e04177981 */ /* 0x000ee8000c1e1900 */
[----:B------:R-:W3:Y:S01]  /*0980*/  LDG.E R20, desc[UR14][R6.64+0x4] ;  /* 0x0000040e06147981 */ /* 0x000ee2000c1e1900 */
[----:B--2---:R-:W-:-:S03]  /*0990*/  IMAD R26, R22, R25, R24 ;  /* 0x00000019161a7224 */ /* 0x004fc600078e0218 */
[----:B------:R0:W2:Y:S04]  /*09a0*/  LDG.E R22, desc[UR14][R4.64+0x21340] ;  /* 0x0213400e04167981 */ /* 0x0000a8000c1e1900 */
[----:B------:R-:W2:Y:S04]  /*09b0*/  LDG.E R25, desc[UR14][R6.64+0x8] ;  /* 0x0000080e06197981 */ /* 0x000ea8000c1e1900 */
[----:B------:R-:W2:Y:S01]  /*09c0*/  LDG.E R24, desc[UR14][R6.64+0xc] ;  /* 0x00000c0e06187981 */ /* 0x000ea2000c1e1900 */
[----:B------:R-:W-:-:S04]  /*09d0*/  IADD3 R15, PT, PT, R15, 0x28, RZ ;  /* 0x000000280f0f7810 */ /* 0x000fc80007ffe0ff */
[----:B------:R-:W-:Y:S01]  /*09e0*/  ISETP.NE.AND P0, PT, R15, 0x3e8, PT ;  /* 0x000003e80f00780c */ /* 0x000fe20003f05270 */
[----:B-----5:R-:W-:-:S04]  /*09f0*/  IMAD R8, R8, R19, R26 ;  /* 0x0000001308087224 */ /* 0x020fc800078e021a */
[----:B----4-:R-:W-:-:S04]  /*0a00*/  IMAD R8, R9, R16, R8 ;  /* 0x0000001009087224 */ /* 0x010fc800078e0208 */
[----:B------:R-:W-:Y:S01]  /*0a10*/  IMAD R8, R18, R21, R8 ;  /* 0x0000001512087224 */ /* 0x000fe200078e0208 */
[----:B0-----:R-:W-:Y:S02]  /*0a20*/  IADD3 R4, P1, PT, R4, 0x27100, RZ ;  /* 0x0002710004047810 */ /* 0x001fe40007f3e0ff */
[----:B------:R-:W-:Y:S02]  /*0a30*/  IADD3 R17, PT, PT, R17, 0x28, RZ ;  /* 0x0000002811117810 */ /* 0x000fe40007ffe0ff */
[----:B------:R-:W-:Y:S01]  /*0a40*/  IADD3.X R5, PT, PT, RZ, R5, RZ, P1, !PT ;  /* 0x00000005ff057210 */ /* 0x000fe20000ffe4ff */
[----:B---3--:R-:W-:-:S04]  /*0a50*/  IMAD R8, R20, R23, R8 ;  /* 0x0000001714087224 */ /* 0x008fc800078e0208 */
[----:B--2---:R-:W-:-:S04]  /*0a60*/  IMAD R8, R25, R22, R8 ;  /* 0x0000001619087224 */ /* 0x004fc800078e0208 */
[----:B------:R-:W-:Y:S01]  /*0a70*/  IMAD R24, R24, R27, R8 ;  /* 0x0000001b18187224 */ /* 0x000fe200078e0208 */
[----:B------:R-:W-:Y:S06]  /*0a80*/  @P0 BRA `(.L_x_2) ;  /* 0xfffffff400e40947 */ /* 0x000fec000383ffff */
[----:B------:R-:W0:Y:S01]  /*0a90*/  LDC.64 R4, c[0x0][0x390] ;  /* 0x0000e400ff047b82 */ /* 0x000e220000000a00 */
[-C--:B------:R-:W-:Y:S02]  /*0aa0*/  IADD3 R7, PT, PT, R12, R14.reuse, RZ ;  /* 0x0000000e0c077210 */ /* 0x080fe40007ffe0ff */
[----:B------:R-:W-:-:S04]  /*0ab0*/  IADD3 R14, PT, PT, R11, R14, RZ ;  /* 0x0000000e0b0e7210 */ /* 0x000fc80007ffe0ff */
[----:B------:R-:W-:Y:S01]  /*0ac0*/  ISETP.GE.U32.AND P0, PT, R14, 0x3e8, PT ;  /* 0x000003e80e00780c */ /* 0x000fe20003f06070 */
[----:B0-----:R-:W-:-:S05]  /*0ad0*/  IMAD.WIDE R4, R7, 0x4, R4 ;  /* 0x0000000407047825 */ /* 0x001fca00078e0204 */
[----:B------:R0:W-:Y:S07]  /*0ae0*/  STG.E desc[UR14][R4.64], R24 ;  /* 0x0000001804007986 */ /* 0x0001ee000c10190e */
[----:B------:R-:W-:Y:S05]  /*0af0*/  @!P0 BRA `(.L_x_3) ;  /* 0xfffffff400b08947 */ /* 0x000fea000383ffff */
.L_x_1:
[----:B------:R-:W-:Y:S05]  /*0b00*/  BSYNC.RECONVERGENT B0 ;  /* 0x0000000000007941 */ /* 0x000fea0003800200 */
.L_x_0:
[----:B------:R-:W-:-:S04]  /*0b10*/  IADD3 R10, PT, PT, R13, R10, RZ ;  /* 0x0000000a0d0a7210 */ /* 0x000fc80007ffe0ff */
[----:B------:R-:W-:-:S13]  /*0b20*/  ISETP.GE.AND P0, PT, R10, 0x3e8, PT ;  /* 0x000003e80a00780c */ /* 0x000fda0003f06270 */
[----:B------:R-:W-:Y:S05]  /*0b30*/  @!P0 BRA `(.L_x_4) ;  /* 0xfffffff4008c8947 */ /* 0x000fea000383ffff */
[----:B------:R-:W-:Y:S05]  /*0b40*/  EXIT ;  /* 0x000000000000794d */ /* 0x000fea0003800000 */
.L_x_5:
[----:B------:R-:W-:-:S00]  /*0b50*/  BRA `(.L_x_5) ;  /* 0xfffffffc00fc7947 */ /* 0x000fc0000383ffff */
[----:B------:R-:W-:-:S00]  /*0b60*/  NOP ;  /* 0x0000000000007918 */ /* 0x000fc00000000000 */
        /* <DEDUP_REMOVED lines=9> */
.L_x_13:


//--------------------- .text._Z4initPi           --------------------------
	.section	.text._Z4initPi,"ax",@progbits
	.align	128
        .global         _Z4initPi
        .type           _Z4initPi,@function
        .size           _Z4initPi,(.L_x_14 - _Z4initPi)
        .other          _Z4initPi,@"STO_CUDA_ENTRY STV_DEFAULT"
_Z4initPi:
.text._Z4initPi:
[----:B------:R-:W-:Y:S01]  /*0000*/  LDC R1, c[0x0][0x37c] ;  /* 0x0000df00ff017b82 */ /* 0x000fe20000000800 */
[----:B------:R-:W0:Y:S07]  /*0010*/  S2R R15, SR_TID.X ;  /* 0x00000000000f7919 */ /* 0x000e2e0000002100 */
[----:B------:R-:W0:Y:S01]  /*0020*/  S2UR UR4, SR_CTAID.X ;  /* 0x00000000000479c3 */ /* 0x000e220000002500 */
[----:B------:R-:W1:Y:S07]  /*0030*/  S2R R0, SR_TID.Y ;  /* 0x0000000000007919 */ /* 0x000e6e0000002200 */
[----:B------:R-:W0:Y:S08]  /*0040*/  LDC R18, c[0x0][0x360] ;  /* 0x0000d800ff127b82 */ /* 0x000e300000000800 */
[----:B------:R-:W1:Y:S08]  /*0050*/  S2UR UR5, SR_CTAID.Y ;  /* 0x00000000000579c3 */ /* 0x000e700000002600 */
[----:B------:R-:W1:Y:S01]  /*0060*/  LDC R13, c[0x0][0x364] ;  /* 0x0000d900ff0d7b82 */ /* 0x000e620000000800 */
[----:B------:R-:W2:Y:S01]  /*0070*/  LDCU UR6, c[0x0][0x374] ;  /* 0x00006e80ff0677ac */ /* 0x000ea20008000800 */
[----:B0-----:R-:W-:-:S05]  /*0080*/  IMAD R15, R18, UR4, R15 ;  /* 0x00000004120f7c24 */ /* 0x001fca000f8e020f */
[----:B------:R-:W-:Y:S01]  /*0090*/  ISETP.GT.AND P0, PT, R15, 0x3e7, PT ;  /* 0x000003e70f00780c */ /* 0x000fe20003f04270 */
[C---:B-1----:R-:W-:Y:S02]  /*00a0*/  IMAD R0, R13.reuse, UR5, R0 ;  /* 0x000000050d007c24 */ /* 0x042fe4000f8e0200 */
[----:B--2---:R-:W-:-:S10]  /*00b0*/  IMAD R13, R13, UR6, RZ ;  /* 0x000000060d0d7c24 */ /* 0x004fd4000f8e02ff */
[----:B------:R-:W-:Y:S05]  /*00c0*/  @P0 EXIT ;  /* 0x000000000000094d */ /* 0x000fea0003800000 */
[----:B------:R-:W0:Y:S01]  /*00d0*/  I2F.U32.RP R4, R13 ;  /* 0x0000000d00047306 */ /* 0x000e220000209000 */
[----:B------:R-:W-:Y:S01]  /*00e0*/  IADD3 R12, PT, PT, R0, R13, RZ ;  /* 0x0000000d000c7210 */ /* 0x000fe20007ffe0ff */
[----:B------:R-:W-:Y:S01]  /*00f0*/  IMAD.MOV R7, RZ, RZ, -R13 ;  /* 0x000000ffff077224 */ /* 0x000fe200078e0a0d */
[C---:B------:R-:W-:Y:S01]  /*0100*/  ISETP.NE.U32.AND P2, PT, R13.reuse, RZ, PT ;  /* 0x000000ff0d00720c */ /* 0x040fe20003f45070 */
[----:B------:R-:W-:Y:S01]  /*0110*/  IMAD.MOV.U32 R2, RZ, RZ, RZ ;  /* 0x000000ffff027224 */ /* 0x000fe200078e00ff */
[C---:B------:R-:W-:Y:S01]  /*0120*/  ISETP.GE.U32.AND P0, PT, R12.reuse, 0x3e8, PT ;  /* 0x000003e80c00780c */ /* 0x040fe20003f06070 */
[----:B------:R-:W1:Y:S01]  /*0130*/  LDCU UR4, c[0x0][0x370] ;  /* 0x00006e00ff0477ac */ /* 0x000e620008000800 */
[----:B------:R-:W-:Y:S01]  /*0140*/  VIMNMX.U32 R5, PT, PT, R12, 0x3e8, !PT ;  /* 0x000003e80c057848 */ /* 0x000fe20007fe0000 */
[C---:B------:R-:W-:Y:S01]  /*0150*/  IMAD.IADD R16, R13.reuse, 0x1, R12 ;  /* 0x000000010d107824 */ /* 0x040fe200078e020c */
[----:B------:R-:W-:Y:S01]  /*0160*/  SEL R14, RZ, 0x1, P0 ;  /* 0x00000001ff0e7807 */ /* 0x000fe20000000000 */
[----:B------:R-:W2:Y:S01]  /*0170*/  LDCU.64 UR6, c[0x0][0x358] ;  /* 0x00006b00ff0677ac */ /* 0x000ea20008000a00 */
[C---:B------:R-:W-:Y:S01]  /*0180*/  SHF.L.U32 R17, R13.reuse, 0x2, RZ ;  /* 0x000000020d117819 */ /* 0x040fe200000006ff */
[----:B------:R-:W-:Y:S01]  /*0190*/  IMAD.IADD R24, R13, 0x1, R16 ;  /* 0x000000010d187824 */ /* 0x000fe200078e0210 */
[----:B0-----:R-:W0:Y:S01]  /*01a0*/  MUFU.RCP R4, R4 ;  /* 0x0000000400047308 */ /* 0x001e220000001000 */
[----:B-1----:R-:W-:-:S02]  /*01b0*/  IMAD R18, R18, UR4, RZ ;  /* 0x0000000412127c24 */ /* 0x002fc4000f8e02ff */
[----:B0-----:R-:W-:-:S06]  /*01c0*/  VIADD R3, R4, 0xffffffe ;  /* 0x0ffffffe04037836 */ /* 0x001fcc0000000000 */
[----:B------:R-:W0:Y:S02]  /*01d0*/  F2I.FTZ.U32.TRUNC.NTZ R3, R3 ;  /* 0x0000000300037305 */ /* 0x000e24000021f000 */
[----:B0-----:R-:W-:-:S04]  /*01e0*/  IMAD R7, R7, R3, RZ ;  /* 0x0000000307077224 */ /* 0x001fc800078e02ff */
[----:B------:R-:W-:Y:S01]  /*01f0*/  IMAD.HI.U32 R7, R3, R7, R2 ;  /* 0x0000000703077227 */ /* 0x000fe200078e0002 */
[----:B------:R-:W-:-:S05]  /*0200*/  IADD3 R2, PT, PT, R5, -R12, -R14 ;  /* 0x8000000c05027210 */ /* 0x000fca0007ffe80e */
[----:B------:R-:W-:-:S05]  /*0210*/  IMAD.HI.U32 R7, R7, R2, RZ ;  /* 0x0000000207077227 */ /* 0x000fca00078e00ff */
[----:B------:R-:W-:-:S05]  /*0220*/  IADD3 R3, PT, PT, -R7, RZ, RZ ;  /* 0x000000ff07037210 */ /* 0x000fca0007ffe1ff */
[----:B------:R-:W-:-:S05]  /*0230*/  IMAD R2, R13, R3, R2 ;  /* 0x000000030d027224 */ /* 0x000fca00078e0202 */
[----:B------:R-:W-:-:S13]  /*0240*/  ISETP.GE.U32.AND P0, PT, R2, R13, PT ;  /* 0x0000000d0200720c */ /* 0x000fda0003f06070 */
[----:B------:R-:W-:Y:S01]  /*0250*/  @P0 IMAD.IADD R2, R2, 0x1, -R13 ;  /* 0x0000000102020824 */ /* 0x000fe200078e0a0d */
[----:B------:R-:W-:-:S04]  /*0260*/  @P0 IADD3 R7, PT, PT, R7, 0x1, RZ ;  /* 0x0000000107070810 */ /* 0x000fc80007ffe0ff */
[----:B------:R-:W-:-:S13]  /*0270*/  ISETP.GE.U32.AND P1, PT, R2, R13, PT ;  /* 0x0000000d0200720c */ /* 0x000fda0003f26070 */
[----:B------:R-:W-:Y:S01]  /*0280*/  @P1 VIADD R7, R7, 0x1 ;  /* 0x0000000107071836 */ /* 0x000fe20000000000 */
[----:B------:R-:W-:-:S04]  /*0290*/  @!P2 LOP3.LUT R7, RZ, R13, RZ, 0x33, !PT ;  /* 0x0000000dff07a212 */ /* 0x000fc800078e33ff */
[----:B------:R-:W-:-:S04]  /*02a0*/  IADD3 R14, PT, PT, R14, R7, RZ ;  /* 0x000000070e0e7210 */ /* 0x000fc80007ffe0ff */
[----:B--2---:R-:W-:-:S07]  /*02b0*/  LOP3.LUT R25, R14, 0x3, RZ, 0xc0, !PT ;  /* 0x000000030e197812 */ /* 0x004fce00078ec0ff */
.L_x_11:
[----:B------:R-:W-:Y:S01]  /*02c0*/  ISETP.GT.U32.AND P0, PT, R0, 0x3e7, PT ;  /* 0x000003e70000780c */ /* 0x000fe20003f04070 */
[----:B------:R-:W-:-:S12]  /*02d0*/  BSSY.RECONVERGENT B0, `(.L_x_6) ;  /* 0x000003a000007945 */ /* 0x000fd80003800200 */
[----:B01----:R-:W-:Y:S05]  /*02e0*/  @P0 BRA `(.L_x_7) ;  /* 0x0000000000e00947 */ /* 0x003fea0003800000 */
[----:B------:R-:W-:Y:S01]  /*02f0*/  ISETP.NE.AND P1, PT, R25, 0x3, PT ;  /* 0x000000031900780c */ /* 0x000fe20003f25270 */
[----:B------:R-:W-:Y:S01]  /*0300*/  BSSY.RECONVERGENT B1, `(.L_x_8) ;  /* 0x0000017000017945 */ /* 0x000fe20003800200 */
[----:B------:R-:W-:Y:S02]  /*0310*/  ISETP.GE.U32.AND P0, PT, R14, 0x3, PT ;  /* 0x000000030e00780c */ /* 0x000fe40003f06070 */
[----:B------:R-:W-:-:S09]  /*0320*/  MOV R20, R0 ;  /* 0x0000000000147202 */ /* 0x000fd20000000f00 */
[----:B------:R-:W-:Y:S05]  /*0330*/  @!P1 BRA `(.L_x_9) ;  /* 0x00000000004c9947 */ /* 0x000fea0003800000 */
[----:B------:R-:W0:Y:S01]  /*0340*/  LDC.64 R2, c[0x0][0x380] ;  /* 0x0000e000ff027b82 */ /* 0x000e220000000a00 */
[----:B------:R-:W-:Y:S01]  /*0350*/  IMAD R7, R15, 0x3e8, R0 ;  /* 0x000003e80f077824 */ /* 0x000fe200078e0200 */
[----:B------:R-:W-:Y:S01]  /*0360*/  ISETP.NE.AND P1, PT, R25, RZ, PT ;  /* 0x000000ff1900720c */ /* 0x000fe20003f25270 */
[----:B------:R-:W-:Y:S02]  /*0370*/  IMAD R5, R0, R15, RZ ;  /* 0x0000000f00057224 */ /* 0x000fe400078e02ff */
[----:B------:R-:W-:Y:S02]  /*0380*/  IMAD.MOV.U32 R20, RZ, RZ, R12 ;  /* 0x000000ffff147224 */ /* 0x000fe400078e000c */
[----:B0-----:R-:W-:-:S05]  /*0390*/  IMAD.WIDE R2, R7, 0x4, R2 ;  /* 0x0000000407027825 */ /* 0x001fca00078e0202 */
[----:B------:R0:W-:Y:S03]  /*03a0*/  STG.E desc[UR6][R2.64], R5 ;  /* 0x0000000502007986 */ /* 0x0001e6000c101906 */
[----:B------:R-:W-:Y:S05]  /*03b0*/  @!P1 BRA `(.L_x_9) ;  /* 0x00000000002c9947 */ /* 0x000fea0003800000 */
[----:B------:R-:W-:Y:S01]  /*03c0*/  ISETP.NE.AND P1, PT, R25, 0x1, PT ;  /* 0x000000011900780c */ /* 0x000fe20003f25270 */
[----:B------:R-:W-:Y:S01]  /*03d0*/  IMAD R7, R12, R15, RZ ;  /* 0x0000000f0c077224 */ /* 0x000fe200078e02ff */
[----:B0-----:R-:W-:Y:S02]  /*03e0*/  IADD3 R2, P2, PT, R17, R2, RZ ;  /* 0x0000000211027210 */ /* 0x001fe40007f5e0ff */
[----:B------:R-:W-:Y:S02]  /*03f0*/  MOV R20, R16 ;  /* 0x0000001000147202 */ /* 0x000fe40000000f00 */
[----:B------:R-:W-:-:S05]  /*0400*/  IADD3.X R3, PT, PT, RZ, R3, RZ, P2, !PT ;  /* 0x00000003ff037210 */ /* 0x000fca00017fe4ff */
[----:B------:R1:W-:Y:S02]  /*0410*/  STG.E desc[UR6][R2.64], R7 ;  /* 0x0000000702007986 */ /* 0x0003e4000c101906 */
[----:B------:R-:W-:Y:S01]  /*0420*/  @P1 IADD3 R4, P2, PT, R17, R2, RZ ;  /* 0x0000000211041210 */ /* 0x000fe20007f5e0ff */
[----:B------:R-:W-:Y:S02]  /*0430*/  @P1 IMAD R9, R16, R15, RZ ;  /* 0x0000000f10091224 */ /* 0x000fe400078e02ff */
[----:B------:R-:W-:Y:S02]  /*0440*/  @P1 IMAD.MOV.U32 R20, RZ, RZ, R24 ;  /* 0x000000ffff141224 */ /* 0x000fe400078e0018 */
[----:B------:R-:W-:-:S05]  /*0450*/  @P1 IMAD.X R5, RZ, RZ, R3, P2 ;  /* 0x000000ffff051224 */ /* 0x000fca00010e0603 */
[----:B------:R1:W-:Y:S03]  /*0460*/  @P1 STG.E desc[UR6][R4.64], R9 ;  /* 0x0000000904001986 */ /* 0x0003e6000c101906 */
.L_x_9:
[----:B------:R-:W-:Y:S05]  /*0470*/  BSYNC.RECONVERGENT B1 ;  /* 0x0000000000017941 */ /* 0x000fea0003800200 */
.L_x_8:
[----:B------:R-:W-:Y:S05]  /*0480*/  @!P0 BRA `(.L_x_7) ;  /* 0x0000000000788947 */ /* 0x000fea0003800000 */
[----:B01----:R-:W0:Y:S01]  /*0490*/  LDC.64 R2, c[0x0][0x380] ;  /* 0x0000e000ff027b82 */ /* 0x003e220000000a00 */
[C---:B------:R-:W-:Y:S01]  /*04a0*/  LEA R4, R13.reuse, R20, 0x1 ;  /* 0x000000140d047211 */ /* 0x040fe200078e08ff */
[C-C-:B------:R-:W-:Y:S02]  /*04b0*/  IMAD R6, R13.reuse, 0x3, R20.reuse ;  /* 0x000000030d067824 */ /* 0x140fe400078e0214 */
[--C-:B------:R-:W-:Y:S02]  /*04c0*/  IMAD.IADD R8, R13, 0x1, R20.reuse ;  /* 0x000000010d087824 */ /* 0x100fe400078e0214 */
[-C--:B------:R-:W-:Y:S02]  /*04d0*/  IMAD R22, R17, R15.reuse, RZ ;  /* 0x0000000f11167224 */ /* 0x080fe400078e02ff */
[----:B------:R-:W-:Y:S02]  /*04e0*/  IMAD R21, R15, 0x3e8, R20 ;  /* 0x000003e80f157824 */ /* 0x000fe400078e0214 */
[----:B------:R-:W-:-:S02]  /*04f0*/  IMAD R19, R20, R15, RZ ;  /* 0x0000000f14137224 */ /* 0x000fc400078e02ff */
[-C--:B------:R-:W-:Y:S02]  /*0500*/  IMAD R23, R4, R15.reuse, RZ ;  /* 0x0000000f04177224 */ /* 0x080fe400078e02ff */
[-C--:B------:R-:W-:Y:S02]  /*0510*/  IMAD R27, R6, R15.reuse, RZ ;  /* 0x0000000f061b7224 */ /* 0x080fe400078e02ff */
[----:B------:R-:W-:-:S07]  /*0520*/  IMAD R29, R8, R15, RZ ;  /* 0x0000000f081d7224 */ /* 0x000fce00078e02ff */
.L_x_10:
[----:B0-----:R-:W-:Y:S01]  /*0530*/  IMAD.WIDE R8, R21, 0x4, R2 ;  /* 0x0000000415087825 */ /* 0x001fe200078e0202 */
[----:B------:R-:W-:-:S03]  /*0540*/  IADD3 R20, PT, PT, R13, R20, R13 ;  /* 0x000000140d147210 */ /* 0x000fc60007ffe00d */
[C---:B------:R-:W-:Y:S01]  /*0550*/  IMAD.IADD R21, R17.reuse, 0x1, R21 ;  /* 0x0000000111157824 */ /* 0x040fe200078e0215 */
[----:B------:R-:W-:Y:S01]  /*0560*/  IADD3 R4, P0, PT, R17, R8, RZ ;  /* 0x0000000811047210 */ /* 0x000fe20007f1e0ff */
[----:B------:R0:W-:Y:S01]  /*0570*/  STG.E desc[UR6][R8.64], R19 ;  /* 0x0000001308007986 */ /* 0x0001e2000c101906 */
[----:B------:R-:W-:Y:S02]  /*0580*/  IADD3 R20, PT, PT, R13, R20, R13 ;  /* 0x000000140d147210 */ /* 0x000fe40007ffe00d */
[----:B------:R-:W-:Y:S02]  /*0590*/  IADD3.X R5, PT, PT, RZ, R9, RZ, P0, !PT ;  /* 0x00000009ff057210 */ /* 0x000fe400007fe4ff */
[----:B------:R-:W-:-:S03]  /*05a0*/  IADD3 R6, P0, PT, R17, R4, RZ ;  /* 0x0000000411067210 */ /* 0x000fc60007f1e0ff */
[----:B------:R1:W-:Y:S02]  /*05b0*/  STG.E desc[UR6][R4.64], R29 ;  /* 0x0000001d04007986 */ /* 0x0003e4000c101906 */
[----:B------:R-:W-:Y:S01]  /*05c0*/  IMAD.X R7, RZ, RZ, R5, P0 ;  /* 0x000000ffff077224 */ /* 0x000fe200000e0605 */
[----:B------:R-:W-:Y:S02]  /*05d0*/  IADD3 R10, P0, PT, R17, R6, RZ ;  /* 0x00000006110a7210 */ /* 0x000fe40007f1e0ff */
[----:B0-----:R-:W-:Y:S02]  /*05e0*/  IADD3 R19, PT, PT, R22, R19, RZ ;  /* 0x0000001316137210 */ /* 0x001fe40007ffe0ff */
[----:B------:R-:W-:Y:S01]  /*05f0*/  IADD3.X R11, PT, PT, RZ, R7, RZ, P0, !PT ;  /* 0x00000007ff0b7210 */ /* 0x000fe200007fe4ff */
[----:B------:R0:W-:Y:S01]  /*0600*/  STG.E desc[UR6][R6.64], R23 ;  /* 0x0000001706007986 */ /* 0x0001e2000c101906 */
[----:B------:R-:W-:-:S03]  /*0610*/  ISETP.GE.U32.AND P0, PT, R20, 0x3e8, PT ;  /* 0x000003e81400780c */ /* 0x000fc60003f06070 */
[----:B------:R2:W-:Y:S01]  /*0620*/  STG.E desc[UR6][R10.64], R27 ;  /* 0x0000001b0a007986 */ /* 0x0005e2000c101906 */
[C---:B-1----:R-:W-:Y:S01]  /*0630*/  IMAD.IADD R29, R22.reuse, 0x1, R29 ;  /* 0x00000001161d7824 */ /* 0x042fe200078e021d */
[C---:B0-----:R-:W-:Y:S01]  /*0640*/  IADD3 R23, PT, PT, R22.reuse, R23, RZ ;  /* 0x0000001716177210 */ /* 0x041fe20007ffe0ff */
[----:B--2---:R-:W-:-:S07]  /*0650*/  IMAD.IADD R27, R22, 0x1, R27 ;  /* 0x00000001161b7824 */ /* 0x004fce00078e021b */
[----:B------:R-:W-:Y:S05]  /*0660*/  @!P0 BRA `(.L_x_10) ;  /* 0xfffffffc00b08947 */ /* 0x000fea000383ffff */
.L_x_7:
[----:B------:R-:W-:Y:S05]  /*0670*/  BSYNC.RECONVERGENT B0 ;  /* 0x0000000000007941 */ /* 0x000fea0003800200 */
.L_x_6:
[----:B------:R-:W-:-:S04]  /*0680*/  IADD3 R15, PT, PT, R18, R15, RZ ;  /* 0x0000000f120f7210 */ /* 0x000fc80007ffe0ff */
[----:B------:R-:W-:-:S13]  /*0690*/  ISETP.GE.AND P0, PT, R15, 0x3e8, PT ;  /* 0x000003e80f00780c */ /* 0x000fda0003f06270 */
[----:B------:R-:W-:Y:S05]  /*06a0*/  @!P0 BRA `(.L_x_11) ;  /* 0xfffffffc00048947 */ /* 0x000fea000383ffff */
[----:B------:R-:W-:Y:S05]  /*06b0*/  EXIT ;  /* 0x000000000000794d */ /* 0x000fea0003800000 */
.L_x_12:
        /* <DEDUP_REMOVED lines=12> */
.L_x_14:


//--------------------- .nv.shared.reserved.0     --------------------------
	.section	.nv.shared.reserved.0,"aw",@nobits
	.weak		__nv_reservedSMEM_offset_0_alias
	.size		__nv_reservedSMEM_offset_0_alias, 0, 64
	.other		__nv_reservedSMEM_offset_0_alias,@"STO_CUDA_RESERVED_SHARED STV_DEFAULT"
__nv_reservedSMEM_offset_0_alias:
	.zero		0
	.zero		64


//--------------------- .nv.constant0._Z9matMulGPUPiS_S_ --------------------------
	.section	.nv.constant0._Z9matMulGPUPiS_S_,"a",@progbits
	.sectionflags	@""
	.align	4
.nv.constant0._Z9matMulGPUPiS_S_:
	.zero		920


//--------------------- .nv.constant0._Z4initPi   --------------------------
	.section	.nv.constant0._Z4initPi,"a",@progbits
	.sectionflags	@""
	.align	4
.nv.constant0._Z4initPi:
	.zero		904


//--------------------- SYMBOLS --------------------------

	.type		.nv.reservedSmem.offset0,@object
	.size		.nv.reservedSmem.offset0,0x4
